//
// Generated by NVIDIA NVVM Compiler
//
// Compiler Build ID: CL-36424714
// Cuda compilation tools, release 13.0, V13.0.88
// Based on NVVM 20.0.0
//

.version 9.0
.target sm_100
.address_size 64

	// .globl	_Z13sum_reductionPiS_
// _ZZ13sum_reductionPiS_E11partial_sum has been demoted

.visible .entry _Z13sum_reductionPiS_(
	.param .u64 .ptr .align 1 _Z13sum_reductionPiS__param_0,
	.param .u64 .ptr .align 1 _Z13sum_reductionPiS__param_1
)
{
	.reg .pred 	%p<5>;
	.reg .b32 	%r<23>;
	.reg .b64 	%rd<11>;
	// demoted variable
	.shared .align 4 .b8 _ZZ13sum_reductionPiS_E11partial_sum[1024];
	ld.param.u64 	%rd2, [_Z13sum_reductionPiS__param_0];
	ld.param.u64 	%rd1, [_Z13sum_reductionPiS__param_1];
	cvta.to.global.u64 	%rd3, %rd2;
	mov.u32 	%r1, %ctaid.x;
	mov.u32 	%r22, %ntid.x;
	mul.lo.s32 	%r7, %r22, %r1;
	shl.b32 	%r8, %r7, 1;
	mov.u32 	%r3, %tid.x;
	add.s32 	%r9, %r8, %r3;
	mul.wide.s32 	%rd4, %r9, 4;
	add.s64 	%rd5, %rd3, %rd4;
	ld.global.u32 	%r10, [%rd5];
	add.s32 	%r11, %r9, %r22;
	mul.wide.u32 	%rd6, %r11, 4;
	add.s64 	%rd7, %rd3, %rd6;
	ld.global.u32 	%r12, [%rd7];
	add.s32 	%r13, %r12, %r10;
	shl.b32 	%r14, %r3, 2;
	mov.u32 	%r15, _ZZ13sum_reductionPiS_E11partial_sum;
	add.s32 	%r4, %r15, %r14;
	st.shared.u32 	[%r4], %r13;
	bar.sync 	0;
	setp.lt.u32 	%p1, %r22, 2;
	@%p1 bra 	$L__BB0_4;
$L__BB0_1:
	shr.u32 	%r6, %r22, 1;
	setp.ge.u32 	%p2, %r3, %r6;
	@%p2 bra 	$L__BB0_3;
	shl.b32 	%r16, %r6, 2;
	add.s32 	%r17, %r4, %r16;
	ld.shared.u32 	%r18, [%r17];
	ld.shared.u32 	%r19, [%r4];
	add.s32 	%r20, %r19, %r18;
	st.shared.u32 	[%r4], %r20;
$L__BB0_3:
	bar.sync 	0;
	setp.gt.u32 	%p3, %r22, 3;
	mov.u32 	%r22, %r6;
	@%p3 bra 	$L__BB0_1;
$L__BB0_4:
	setp.ne.s32 	%p4, %r3, 0;
	@%p4 bra 	$L__BB0_6;
	ld.shared.u32 	%r21, [_ZZ13sum_reductionPiS_E11partial_sum];
	cvta.to.global.u64 	%rd8, %rd1;
	mul.wide.u32 	%rd9, %r1, 4;
	add.s64 	%rd10, %rd8, %rd9;
	st.global.u32 	[%rd10], %r21;
$L__BB0_6:
	ret;

}


// ===== COMPILED SASS (sm_100) =====

	.target	sm_100

	.elftype	@"ET_EXEC"


//--------------------- .note.nv.tkinfo           --------------------------
	.section	.note.nv.tkinfo,"",@"SHT_NOTE"
	.sectionflags	@"SHF_NOTE_NV_TKINFO"
	.tkinfo
        /*0018*/ 	.word	0x00000002
        /*0030*/ 	.string	""
        /*0030*/ 	.string	"ptxas"
        /*0030*/ 	.string	"Cuda compilation tools, release 13.0, V13.0.88"
        /*0030*/ 	.string	"Build cuda_13.0.r13.0/compiler.36424714_0"
        /*0030*/ 	.string	"-arch sm_100 -m 64 "



//--------------------- .note.nv.cuinfo           --------------------------
	.section	.note.nv.cuinfo,"",@"SHT_NOTE"
	.sectionflags	@"SHF_NOTE_NV_CUINFO"
        /*0018*/ 	.short	0x0002
        /*001a*/ 	.short	0x0064
        /*001c*/ 	.short	0x0082
	.zero		2


//--------------------- .nv.info                  --------------------------
	.section	.nv.info,"",@"SHT_CUDA_INFO"
	.align	4


	//----- nvinfo : EIATTR_REGCOUNT
	.align		4
        /*0000*/ 	.byte	0x04, 0x2f
        /*0002*/ 	.short	(.L_1 - .L_0)
	.align		4
.L_0:
        /*0004*/ 	.word	index@(_Z13sum_reductionPiS_)
        /*0008*/ 	.word	0x0000000e


	//----- nvinfo : EIATTR_FRAME_SIZE
	.align		4
.L_1:
        /*000c*/ 	.byte	0x04, 0x11
        /*000e*/ 	.short	(.L_3 - .L_2)
	.align		4
.L_2:
        /*0010*/ 	.word	index@(_Z13sum_reductionPiS_)
        /*0014*/ 	.word	0x00000000


	//----- nvinfo : EIATTR_MIN_STACK_SIZE
	.align		4
.L_3:
        /*0018*/ 	.byte	0x04, 0x12
        /*001a*/ 	.short	(.L_5 - .L_4)
	.align		4
.L_4:
        /*001c*/ 	.word	index@(_Z13sum_reductionPiS_)
        /*0020*/ 	.word	0x00000000
.L_5:


//--------------------- .nv.compat                --------------------------
	.section	.nv.compat,"",@"SHT_CUDA_COMPAT_INFO"
	.align	4
        /*0000*/ 	.byte	0x02, 0x09, 0x00, 0x00, 0x02, 0x02, 0x01, 0x00, 0x02, 0x05, 0x05, 0x00, 0x03, 0x07, 0x01, 0x01
        /*0010*/ 	.byte	0x02, 0x03, 0x00, 0x00, 0x02, 0x06, 0x01, 0x00, 0x04, 0x0b, 0x08, 0x00, 0x09, 0x00, 0x00, 0x00
        /*0020*/ 	.byte	0x00, 0x00, 0x00, 0x00


//--------------------- .nv.info._Z13sum_reductionPiS_ --------------------------
	.section	.nv.info._Z13sum_reductionPiS_,"",@"SHT_CUDA_INFO"
	.sectionflags	@""
	.align	4


	//----- nvinfo : EIATTR_CUDA_API_VERSION
	.align		4
        /*0000*/ 	.byte	0x04, 0x37
        /*0002*/ 	.short	(.L_7 - .L_6)
.L_6:
        /*0004*/ 	.word	0x00000082


	//----- nvinfo : EIATTR_KPARAM_INFO
	.align		4
.L_7:
        /*0008*/ 	.byte	0x04, 0x17
        /*000a*/ 	.short	(.L_9 - .L_8)
.L_8:
        /*000c*/ 	.word	0x00000000
        /*0010*/ 	.short	0x0001
        /*0012*/ 	.short	0x0008
        /*0014*/ 	.byte	0x00, 0xf5, 0x21, 0x00


	//----- nvinfo : EIATTR_KPARAM_INFO
	.align		4
.L_9:
        /*0018*/ 	.byte	0x04, 0x17
        /*001a*/ 	.short	(.L_11 - .L_10)
.L_10:
        /*001c*/ 	.word	0x00000000
        /*0020*/ 	.short	0x0000
        /*0022*/ 	.short	0x0000
        /*0024*/ 	.byte	0x00, 0xf5, 0x21, 0x00


	//----- nvinfo : EIATTR_SPARSE_MMA_MASK
	.align		4
.L_11:
        /*0028*/ 	.byte	0x03, 0x50
        /*002a*/ 	.short	0x0000


	//----- nvinfo : EIATTR_MAXREG_COUNT
	.align		4
        /*002c*/ 	.byte	0x03, 0x1b
        /*002e*/ 	.short	0x00ff


	//----- nvinfo : EIATTR_NUM_BARRIERS
	.align		4
        /*0030*/ 	.byte	0x02, 0x4c
        /*0032*/ 	.byte	0x01
	.zero		1


	//----- nvinfo : EIATTR_MERCURY_ISA_VERSION
	.align		4
        /*0034*/ 	.byte	0x03, 0x5f
        /*0036*/ 	.short	0x0101


	//----- nvinfo : EIATTR_VRC_CTA_INIT_COUNT
	.align		4
        /*0038*/ 	.byte	0x02, 0x4a
	.zero		1
	.zero		1


	//----- nvinfo : EIATTR_EXIT_INSTR_OFFSETS
	.align		4
        /*003c*/ 	.byte	0x04, 0x1c
        /*003e*/ 	.short	(.L_13 - .L_12)


	//   ....[0]....
.L_12:
        /*0040*/ 	.word	0x00000230


	//   ....[1]....
        /*0044*/ 	.word	0x000002b0


	//----- nvinfo : EIATTR_CBANK_PARAM_SIZE
	.align		4
.L_13:
        /*0048*/ 	.byte	0x03, 0x19
        /*004a*/ 	.short	0x0010


	//----- nvinfo : EIATTR_PARAM_CBANK
	.align		4
        /*004c*/ 	.byte	0x04, 0x0a
        /*004e*/ 	.short	(.L_15 - .L_14)
	.align		4
.L_14:
        /*0050*/ 	.word	index@(.nv.constant0._Z13sum_reductionPiS_)
        /*0054*/ 	.short	0x0380
        /*0056*/ 	.short	0x0010


	//----- nvinfo : EIATTR_SW_WAR
	.align		4
.L_15:
        /*0058*/ 	.byte	0x04, 0x36
        /*005a*/ 	.short	(.L_17 - .L_16)
.L_16:
        /*005c*/ 	.word	0x00000008
.L_17:


//--------------------- .nv.callgraph             --------------------------
	.section	.nv.callgraph,"",@"SHT_CUDA_CALLGRAPH"
	.align	4
	.sectionentsize	8
	.align		4
        /*0000*/ 	.word	0x00000000
	.align		4
        /*0004*/ 	.word	0xffffffff
	.align		4
        /*0008*/ 	.word	0x00000000
	.align		4
        /*000c*/ 	.word	0xfffffffe
	.align		4
        /*0010*/ 	.word	0x00000000
	.align		4
        /*0014*/ 	.word	0xfffffffd
	.align		4
        /*0018*/ 	.word	0x00000000
	.align		4
        /*001c*/ 	.word	0xfffffffc


//--------------------- .text._Z13sum_reductionPiS_ --------------------------
	.section	.text._Z13sum_reductionPiS_,"ax",@progbits
	.align	128
        .global         _Z13sum_reductionPiS_
        .type           _Z13sum_reductionPiS_,@function
        .size           _Z13sum_reductionPiS_,(.L_x_3 - _Z13sum_reductionPiS_)
        .other          _Z13sum_reductionPiS_,@"STO_CUDA_ENTRY STV_DEFAULT"
_Z13sum_reductionPiS_:
.text._Z13sum_reductionPiS_:
[----:B------:R-:W-:Y:S01]  /*0000*/  LDC R1, c[0x0][0x37c] ;  /* 0x0000df00ff017b82 */ /* 0x000fe20000000800 */
[----:B------:R-:W0:Y:S01]  /*0010*/  S2R R9, SR_CTAID.X ;  /* 0x0000000000097919 */ /* 0x000e220000002500 */
[----:B------:R-:W0:Y:S06]  /*0020*/  LDCU UR8, c[0x0][0x360] ;  /* 0x00006c00ff0877ac */ /* 0x000e2c0008000800 */
[----:B------:R-:W1:Y:S01]  /*0030*/  LDC.64 R4, c[0x0][0x380] ;  /* 0x0000e000ff047b82 */ /* 0x000e620000000a00 */
[----:B------:R-:W2:Y:S01]  /*0040*/  S2R R11, SR_TID.X ;  /* 0x00000000000b7919 */ /* 0x000ea20000002100 */
[----:B------:R-:W3:Y:S01]  /*0050*/  LDCU.64 UR6, c[0x0][0x358] ;  /* 0x00006b00ff0677ac */ /* 0x000ee20008000a00 */
[----:B0-----:R-:W-:-:S04]  /*0060*/  IMAD R0, R9, UR8, RZ ;  /* 0x0000000809007c24 */ /* 0x001fc8000f8e02ff */
[----:B--2---:R-:W-:-:S05]  /*0070*/  IMAD R3, R0, 0x2, R11 ;  /* 0x0000000200037824 */ /* 0x004fca00078e020b */
[C---:B------:R-:W-:Y:S01]  /*0080*/  IADD3 R7, PT, PT, R3.reuse, UR8, RZ ;  /* 0x0000000803077c10 */ /* 0x040fe2000fffe0ff */
[----:B-1----:R-:W-:-:S04]  /*0090*/  IMAD.WIDE R2, R3, 0x4, R4 ;  /* 0x0000000403027825 */ /* 0x002fc800078e0204 */
[----:B------:R-:W-:Y:S02]  /*00a0*/  IMAD.WIDE.U32 R4, R7, 0x4, R4 ;  /* 0x0000000407047825 */ /* 0x000fe400078e0004 */
[----:B---3--:R-:W2:Y:S04]  /*00b0*/  LDG.E R2, desc[UR6][R2.64] ;  /* 0x0000000602027981 */ /* 0x008ea8000c1e1900 */
[----:B------:R-:W2:Y:S01]  /*00c0*/  LDG.E R5, desc[UR6][R4.64] ;  /* 0x0000000604057981 */ /* 0x000ea2000c1e1900 */
[----:B------:R-:W0:Y:S01]  /*00d0*/  S2UR UR5, SR_CgaCtaId ;  /* 0x00000000000579c3 */ /* 0x000e220000008800 */
[----:B------:R-:W-:Y:S01]  /*00e0*/  UMOV UR4, 0x400 ;  /* 0x0000040000047882 */ /* 0x000fe20000000000 */
[----:B------:R-:W-:Y:S01]  /*00f0*/  UISETP.GE.U32.AND UP0, UPT, UR8, 0x2, UPT ;  /* 0x000000020800788c */ /* 0x000fe2000bf06070 */
[----:B------:R-:W-:Y:S01]  /*0100*/  ISETP.NE.AND P0, PT, R11, RZ, PT ;  /* 0x000000ff0b00720c */ /* 0x000fe20003f05270 */
[----:B0-----:R-:W-:-:S06]  /*0110*/  ULEA UR4, UR5, UR4, 0x18 ;  /* 0x0000000405047291 */ /* 0x001fcc000f8ec0ff */
[----:B------:R-:W-:Y:S01]  /*0120*/  LEA R7, R11, UR4, 0x2 ;  /* 0x000000040b077c11 */ /* 0x000fe2000f8e10ff */
[----:B--2---:R-:W-:-:S05]  /*0130*/  IMAD.IADD R0, R2, 0x1, R5 ;  /* 0x0000000102007824 */ /* 0x004fca00078e0205 */
[----:B------:R0:W-:Y:S01]  /*0140*/  STS [R7], R0 ;  /* 0x0000000007007388 */ /* 0x0001e20000000800 */
[----:B------:R-:W-:Y:S06]  /*0150*/  BAR.SYNC.DEFER_BLOCKING 0x0 ;  /* 0x0000000000007b1d */ /* 0x000fec0000010000 */
[----:B------:R-:W-:Y:S05]  /*0160*/  BRA.U !UP0, `(.L_x_0) ;  /* 0x0000000108307547 */ /* 0x000fea000b800000 */
[----:B0-----:R-:W-:-:S07]  /*0170*/  MOV R0, UR8 ;  /* 0x0000000800007c02 */ /* 0x001fce0008000f00 */
.L_x_1:
[----:B------:R-:W-:-:S04]  /*0180*/  SHF.R.U32.HI R6, RZ, 0x1, R0 ;  /* 0x00000001ff067819 */ /* 0x000fc80000011600 */
[----:B------:R-:W-:-:S13]  /*0190*/  ISETP.GE.U32.AND P1, PT, R11, R6, PT ;  /* 0x000000060b00720c */ /* 0x000fda0003f26070 */
[----:B------:R-:W-:Y:S01]  /*01a0*/  @!P1 IMAD R2, R6, 0x4, R7 ;  /* 0x0000000406029824 */ /* 0x000fe200078e0207 */
[----:B------:R-:W-:Y:S05]  /*01b0*/  @!P1 LDS R3, [R7] ;  /* 0x0000000007039984 */ /* 0x000fea0000000800 */
[----:B------:R-:W0:Y:S02]  /*01c0*/  @!P1 LDS R2, [R2] ;  /* 0x0000000002029984 */ /* 0x000e240000000800 */
[----:B0-----:R-:W-:-:S05]  /*01d0*/  @!P1 IADD3 R4, PT, PT, R2, R3, RZ ;  /* 0x0000000302049210 */ /* 0x001fca0007ffe0ff */
[----:B------:R1:W-:Y:S01]  /*01e0*/  @!P1 STS [R7], R4 ;  /* 0x0000000407009388 */ /* 0x0003e20000000800 */
[----:B------:R-:W-:Y:S01]  /*01f0*/  BAR.SYNC.DEFER_BLOCKING 0x0 ;  /* 0x0000000000007b1d */ /* 0x000fe20000010000 */
[----:B------:R-:W-:Y:S01]  /*0200*/  ISETP.GT.U32.AND P1, PT, R0, 0x3, PT ;  /* 0x000000030000780c */ /* 0x000fe20003f24070 */
[----:B------:R-:W-:-:S12]  /*0210*/  IMAD.MOV.U32 R0, RZ, RZ, R6 ;  /* 0x000000ffff007224 */ /* 0x000fd800078e0006 */
[----:B-1----:R-:W-:Y:S05]  /*0220*/  @P1 BRA `(.L_x_1) ;  /* 0xfffffffc00d41947 */ /* 0x002fea000383ffff */
.L_x_0:
[----:B------:R-:W-:Y:S05]  /*0230*/  @P0 EXIT ;  /* 0x000000000000094d */ /* 0x000fea0003800000 */
[----:B------:R-:W1:Y:S01]  /*0240*/  S2UR UR5, SR_CgaCtaId ;  /* 0x00000000000579c3 */ /* 0x000e620000008800 */
[----:B------:R-:W-:-:S07]  /*0250*/  UMOV UR4, 0x400 ;  /* 0x0000040000047882 */ /* 0x000fce0000000000 */
[----:B------:R-:W2:Y:S01]  /*0260*/  LDC.64 R2, c[0x0][0x388] ;  /* 0x0000e200ff027b82 */ /* 0x000ea20000000a00 */
[----:B-1----:R-:W-:Y:S01]  /*0270*/  ULEA UR4, UR5, UR4, 0x18 ;  /* 0x0000000405047291 */ /* 0x002fe2000f8ec0ff */
[----:B--2---:R-:W-:-:S08]  /*0280*/  IMAD.WIDE.U32 R2, R9, 0x4, R2 ;  /* 0x0000000409027825 */ /* 0x004fd000078e0002 */
[----:B------:R-:W1:Y:S04]  /*0290*/  LDS R5, [UR4] ;  /* 0x00000004ff057984 */ /* 0x000e680008000800 */
[----:B-1----:R-:W-:Y:S01]  /*02a0*/  STG.E desc[UR6][R2.64], R5 ;  /* 0x0000000502007986 */ /* 0x002fe2000c101906 */
[----:B------:R-:W-:Y:S05]  /*02b0*/  EXIT ;  /* 0x000000000000794d */ /* 0x000fea0003800000 */
.L_x_2:
[----:B------:R-:W-:-:S00]  /*02c0*/  BRA `(.L_x_2) ;  /* 0xfffffffc00fc7947 */ /* 0x000fc0000383ffff */
[----:B------:R-:W-:-:S00]  /*02d0*/  NOP ;  /* 0x0000000000007918 */ /* 0x000fc00000000000 */
        /* <DEDUP_REMOVED lines=10> */
.L_x_3:


//--------------------- .nv.shared._Z13sum_reductionPiS_ --------------------------
	.section	.nv.shared._Z13sum_reductionPiS_,"aw",@nobits
	.sectionflags	@""
	.align	4
.nv.shared._Z13sum_reductionPiS_:
	.zero		2048


//--------------------- .nv.shared.reserved.0     --------------------------
	.section	.nv.shared.reserved.0,"aw",@nobits
	.weak		__nv_reservedSMEM_offset_0_alias
	.size		__nv_reservedSMEM_offset_0_alias, 0, 64
	.other		__nv_reservedSMEM_offset_0_alias,@"STO_CUDA_RESERVED_SHARED STV_DEFAULT"
__nv_reservedSMEM_offset_0_alias:
	.zero		0
	.zero		64


//--------------------- .nv.constant0._Z13sum_reductionPiS_ --------------------------
	.section	.nv.constant0._Z13sum_reductionPiS_,"a",@progbits
	.sectionflags	@""
	.align	4
.nv.constant0._Z13sum_reductionPiS_:
	.zero		912


//--------------------- SYMBOLS --------------------------

	.type		.nv.reservedSmem.offset0,@object
	.size		.nv.reservedSmem.offset0,0x4
	.type		.nv.reservedSmem.cap,@object
	.size		.nv.reservedSmem.cap,0x4
